//
// Generated by NVIDIA NVVM Compiler
//
// Compiler Build ID: CL-36424714
// Cuda compilation tools, release 13.0, V13.0.88
// Based on NVVM 20.0.0
//

.version 9.0
.target sm_100
.address_size 64

	// .globl	_Z9vectorAddPiS_S_i

.visible .entry _Z9vectorAddPiS_S_i(
	.param .u64 .ptr .align 1 _Z9vectorAddPiS_S_i_param_0,
	.param .u64 .ptr .align 1 _Z9vectorAddPiS_S_i_param_1,
	.param .u64 .ptr .align 1 _Z9vectorAddPiS_S_i_param_2,
	.param .u32 _Z9vectorAddPiS_S_i_param_3
)
{
	.reg .b32 	%r<8>;
	.reg .b64 	%rd<10>;

	ld.param.u64 	%rd1, [_Z9vectorAddPiS_S_i_param_0];
	ld.param.u64 	%rd2, [_Z9vectorAddPiS_S_i_param_1];
	ld.param.u64 	%rd3, [_Z9vectorAddPiS_S_i_param_2];
	cvta.to.global.u64 	%rd4, %rd3;
	cvta.to.global.u64 	%rd5, %rd2;
	cvta.to.global.u64 	%rd6, %rd1;
	mov.u32 	%r1, %ctaid.x;
	mov.u32 	%r2, %ntid.x;
	mov.u32 	%r3, %tid.x;
	mad.lo.s32 	%r4, %r1, %r2, %r3;
	mul.wide.s32 	%rd7, %r4, 4;
	add.s64 	%rd8, %rd6, %rd7;
	ld.global.u32 	%r5, [%rd8];
	add.s64 	%rd9, %rd5, %rd7;
	ld.global.u32 	%r6, [%rd9];
	add.s32 	%r7, %r6, %r5;
	st.global.u32 	[%rd4+4000000], %r7;
	ret;

}


// ===== COMPILED SASS (sm_100) =====

	.target	sm_100

	.elftype	@"ET_EXEC"


//--------------------- .note.nv.tkinfo           --------------------------
	.section	.note.nv.tkinfo,"",@"SHT_NOTE"
	.sectionflags	@"SHF_NOTE_NV_TKINFO"
	.tkinfo
        /*0018*/ 	.word	0x00000002
        /*0030*/ 	.string	""
        /*0030*/ 	.string	"ptxas"
        /*0030*/ 	.string	"Cuda compilation tools, release 13.0, V13.0.88"
        /*0030*/ 	.string	"Build cuda_13.0.r13.0/compiler.36424714_0"
        /*0030*/ 	.string	"-arch sm_100 -m 64 "



//--------------------- .note.nv.cuinfo           --------------------------
	.section	.note.nv.cuinfo,"",@"SHT_NOTE"
	.sectionflags	@"SHF_NOTE_NV_CUINFO"
        /*0018*/ 	.short	0x0002
        /*001a*/ 	.short	0x0064
        /*001c*/ 	.short	0x0082
	.zero		2


//--------------------- .nv.info                  --------------------------
	.section	.nv.info,"",@"SHT_CUDA_INFO"
	.align	4


	//----- nvinfo : EIATTR_REGCOUNT
	.align		4
        /*0000*/ 	.byte	0x04, 0x2f
        /*0002*/ 	.short	(.L_1 - .L_0)
	.align		4
.L_0:
        /*0004*/ 	.word	index@(_Z9vectorAddPiS_S_i)
        /*0008*/ 	.word	0x0000000c


	//----- nvinfo : EIATTR_FRAME_SIZE
	.align		4
.L_1:
        /*000c*/ 	.byte	0x04, 0x11
        /*000e*/ 	.short	(.L_3 - .L_2)
	.align		4
.L_2:
        /*0010*/ 	.word	index@(_Z9vectorAddPiS_S_i)
        /*0014*/ 	.word	0x00000000


	//----- nvinfo : EIATTR_MIN_STACK_SIZE
	.align		4
.L_3:
        /*0018*/ 	.byte	0x04, 0x12
        /*001a*/ 	.short	(.L_5 - .L_4)
	.align		4
.L_4:
        /*001c*/ 	.word	index@(_Z9vectorAddPiS_S_i)
        /*0020*/ 	.word	0x00000000
.L_5:


//--------------------- .nv.compat                --------------------------
	.section	.nv.compat,"",@"SHT_CUDA_COMPAT_INFO"
	.align	4
        /*0000*/ 	.byte	0x02, 0x09, 0x00, 0x00, 0x02, 0x02, 0x01, 0x00, 0x02, 0x05, 0x05, 0x00, 0x03, 0x07, 0x01, 0x01
        /*0010*/ 	.byte	0x02, 0x03, 0x00, 0x00, 0x02, 0x06, 0x01, 0x00, 0x04, 0x0b, 0x08, 0x00, 0x09, 0x00, 0x00, 0x00
        /*0020*/ 	.byte	0x00, 0x00, 0x00, 0x00


//--------------------- .nv.info._Z9vectorAddPiS_S_i --------------------------
	.section	.nv.info._Z9vectorAddPiS_S_i,"",@"SHT_CUDA_INFO"
	.sectionflags	@""
	.align	4


	//----- nvinfo : EIATTR_CUDA_API_VERSION
	.align		4
        /*0000*/ 	.byte	0x04, 0x37
        /*0002*/ 	.short	(.L_7 - .L_6)
.L_6:
        /*0004*/ 	.word	0x00000082


	//----- nvinfo : EIATTR_KPARAM_INFO
	.align		4
.L_7:
        /*0008*/ 	.byte	0x04, 0x17
        /*000a*/ 	.short	(.L_9 - .L_8)
.L_8:
        /*000c*/ 	.word	0x00000000
        /*0010*/ 	.short	0x0003
        /*0012*/ 	.short	0x0018
        /*0014*/ 	.byte	0x00, 0xf0, 0x11, 0x00


	//----- nvinfo : EIATTR_KPARAM_INFO
	.align		4
.L_9:
        /*0018*/ 	.byte	0x04, 0x17
        /*001a*/ 	.short	(.L_11 - .L_10)
.L_10:
        /*001c*/ 	.word	0x00000000
        /*0020*/ 	.short	0x0002
        /*0022*/ 	.short	0x0010
        /*0024*/ 	.byte	0x00, 0xf5, 0x21, 0x00


	//----- nvinfo : EIATTR_KPARAM_INFO
	.align		4
.L_11:
        /*0028*/ 	.byte	0x04, 0x17
        /*002a*/ 	.short	(.L_13 - .L_12)
.L_12:
        /*002c*/ 	.word	0x00000000
        /*0030*/ 	.short	0x0001
        /*0032*/ 	.short	0x0008
        /*0034*/ 	.byte	0x00, 0xf5, 0x21, 0x00


	//----- nvinfo : EIATTR_KPARAM_INFO
	.align		4
.L_13:
        /*0038*/ 	.byte	0x04, 0x17
        /*003a*/ 	.short	(.L_15 - .L_14)
.L_14:
        /*003c*/ 	.word	0x00000000
        /*0040*/ 	.short	0x0000
        /*0042*/ 	.short	0x0000
        /*0044*/ 	.byte	0x00, 0xf5, 0x21, 0x00


	//----- nvinfo : EIATTR_SPARSE_MMA_MASK
	.align		4
.L_15:
        /*0048*/ 	.byte	0x03, 0x50
        /*004a*/ 	.short	0x0000


	//----- nvinfo : EIATTR_MAXREG_COUNT
	.align		4
        /*004c*/ 	.byte	0x03, 0x1b
        /*004e*/ 	.short	0x00ff


	//----- nvinfo : EIATTR_MERCURY_ISA_VERSION
	.align		4
        /*0050*/ 	.byte	0x03, 0x5f
        /*0052*/ 	.short	0x0101


	//----- nvinfo : EIATTR_VRC_CTA_INIT_COUNT
	.align		4
        /*0054*/ 	.byte	0x02, 0x4a
	.zero		1
	.zero		1


	//----- nvinfo : EIATTR_EXIT_INSTR_OFFSETS
	.align		4
        /*0058*/ 	.byte	0x04, 0x1c
        /*005a*/ 	.short	(.L_17 - .L_16)


	//   ....[0]....
.L_16:
        /*005c*/ 	.word	0x000000f0


	//----- nvinfo : EIATTR_CBANK_PARAM_SIZE
	.align		4
.L_17:
        /*0060*/ 	.byte	0x03, 0x19
        /*0062*/ 	.short	0x001c


	//----- nvinfo : EIATTR_PARAM_CBANK
	.align		4
        /*0064*/ 	.byte	0x04, 0x0a
        /*0066*/ 	.short	(.L_19 - .L_18)
	.align		4
.L_18:
        /*0068*/ 	.word	index@(.nv.constant0._Z9vectorAddPiS_S_i)
        /*006c*/ 	.short	0x0380
        /*006e*/ 	.short	0x001c


	//----- nvinfo : EIATTR_SW_WAR
	.align		4
.L_19:
        /*0070*/ 	.byte	0x04, 0x36
        /*0072*/ 	.short	(.L_21 - .L_20)
.L_20:
        /*0074*/ 	.word	0x00000008
.L_21:


//--------------------- .nv.callgraph             --------------------------
	.section	.nv.callgraph,"",@"SHT_CUDA_CALLGRAPH"
	.align	4
	.sectionentsize	8
	.align		4
        /*0000*/ 	.word	0x00000000
	.align		4
        /*0004*/ 	.word	0xffffffff
	.align		4
        /*0008*/ 	.word	0x00000000
	.align		4
        /*000c*/ 	.word	0xfffffffe
	.align		4
        /*0010*/ 	.word	0x00000000
	.align		4
        /*0014*/ 	.word	0xfffffffd
	.align		4
        /*0018*/ 	.word	0x00000000
	.align		4
        /*001c*/ 	.word	0xfffffffc


//--------------------- .text._Z9vectorAddPiS_S_i --------------------------
	.section	.text._Z9vectorAddPiS_S_i,"ax",@progbits
	.align	128
        .global         _Z9vectorAddPiS_S_i
        .type           _Z9vectorAddPiS_S_i,@function
        .size           _Z9vectorAddPiS_S_i,(.L_x_1 - _Z9vectorAddPiS_S_i)
        .other          _Z9vectorAddPiS_S_i,@"STO_CUDA_ENTRY STV_DEFAULT"
_Z9vectorAddPiS_S_i:
.text._Z9vectorAddPiS_S_i:
[----:B------:R-:W-:Y:S01]  /*0000*/  LDC R1, c[0x0][0x37c] ;  /* 0x0000df00ff017b82 */ /* 0x000fe20000000800 */
[----:B------:R-:W0:Y:S07]  /*0010*/  S2R R0, SR_TID.X ;  /* 0x0000000000007919 */ /* 0x000e2e0000002100 */
[----:B------:R-:W0:Y:S01]  /*0020*/  S2UR UR6, SR_CTAID.X ;  /* 0x00000000000679c3 */ /* 0x000e220000002500 */
[----:B------:R-:W1:Y:S07]  /*0030*/  LDCU.64 UR4, c[0x0][0x358] ;  /* 0x00006b00ff0477ac */ /* 0x000e6e0008000a00 */
[----:B------:R-:W0:Y:S08]  /*0040*/  LDC R7, c[0x0][0x360] ;  /* 0x0000d800ff077b82 */ /* 0x000e300000000800 */
[----:B------:R-:W2:Y:S08]  /*0050*/  LDC.64 R2, c[0x0][0x380] ;  /* 0x0000e000ff027b82 */ /* 0x000eb00000000a00 */
[----:B------:R-:W3:Y:S01]  /*0060*/  LDC.64 R4, c[0x0][0x388] ;  /* 0x0000e200ff047b82 */ /* 0x000ee20000000a00 */
[----:B0-----:R-:W-:-:S04]  /*0070*/  IMAD R7, R7, UR6, R0 ;  /* 0x0000000607077c24 */ /* 0x001fc8000f8e0200 */
[----:B--2---:R-:W-:-:S06]  /*0080*/  IMAD.WIDE R2, R7, 0x4, R2 ;  /* 0x0000000407027825 */ /* 0x004fcc00078e0202 */
[----:B-1----:R-:W2:Y:S01]  /*0090*/  LDG.E R2, desc[UR4][R2.64] ;  /* 0x0000000402027981 */ /* 0x002ea2000c1e1900 */
[----:B---3--:R-:W-:-:S06]  /*00a0*/  IMAD.WIDE R4, R7, 0x4, R4 ;  /* 0x0000000407047825 */ /* 0x008fcc00078e0204 */
[----:B------:R-:W2:Y:S01]  /*00b0*/  LDG.E R5, desc[UR4][R4.64] ;  /* 0x0000000404057981 */ /* 0x000ea2000c1e1900 */
[----:B------:R-:W0:Y:S01]  /*00c0*/  LDC.64 R6, c[0x0][0x390] ;  /* 0x0000e400ff067b82 */ /* 0x000e220000000a00 */
[----:B--2---:R-:W-:-:S05]  /*00d0*/  IADD3 R9, PT, PT, R2, R5, RZ ;  /* 0x0000000502097210 */ /* 0x004fca0007ffe0ff */
[----:B0-----:R-:W-:Y:S01]  /*00e0*/  STG.E desc[UR4][R6.64+0x3d0900], R9 ;  /* 0x3d09000906007986 */ /* 0x001fe2000c101904 */
[----:B------:R-:W-:Y:S05]  /*00f0*/  EXIT ;  /* 0x000000000000794d */ /* 0x000fea0003800000 */
.L_x_0:
[----:B------:R-:W-:-:S00]  /*0100*/  BRA `(.L_x_0) ;  /* 0xfffffffc00fc7947 */ /* 0x000fc0000383ffff */
[----:B------:R-:W-:-:S00]  /*0110*/  NOP ;  /* 0x0000000000007918 */ /* 0x000fc00000000000 */
        /* <DEDUP_REMOVED lines=14> */
.L_x_1:


//--------------------- .nv.shared.reserved.0     --------------------------
	.section	.nv.shared.reserved.0,"aw",@nobits
	.weak		__nv_reservedSMEM_offset_0_alias
	.size		__nv_reservedSMEM_offset_0_alias, 0, 64
	.other		__nv_reservedSMEM_offset_0_alias,@"STO_CUDA_RESERVED_SHARED STV_DEFAULT"
__nv_reservedSMEM_offset_0_alias:
	.zero		0
	.zero		64


//--------------------- .nv.constant0._Z9vectorAddPiS_S_i --------------------------
	.section	.nv.constant0._Z9vectorAddPiS_S_i,"a",@progbits
	.sectionflags	@""
	.align	4
.nv.constant0._Z9vectorAddPiS_S_i:
	.zero		924


//--------------------- SYMBOLS --------------------------

	.type		.nv.reservedSmem.offset0,@object
	.size		.nv.reservedSmem.offset0,0x4
